	.headerflags	@"EF_CUDA_TEXMODE_UNIFIED EF_CUDA_64BIT_ADDRESS EF_CUDA_ACCELERATORS EF_CUDA_SM90 EF_CUDA_VIRTUAL_SM(EF_CUDA_SM90)"
	.elftype	@"ET_EXEC"


//--------------------- .nv.info                  --------------------------
	.section	.nv.info,"",@"SHT_CUDA_INFO"
	.align	4


	//----- nvinfo : EIATTR_REGCOUNT
	.align		4
        /*0000*/ 	.byte	0x04, 0x2f
        /*0002*/ 	.short	(.L_1 - .L_0)
	.align		4
.L_0:
        /*0004*/ 	.word	index@(triton_poi_fused_clone_view_0)
        /*0008*/ 	.word	0x00000020


	//----- nvinfo : EIATTR_MIN_STACK_SIZE
	.align		4
.L_1:
        /*000c*/ 	.byte	0x04, 0x12
        /*000e*/ 	.short	(.L_3 - .L_2)
	.align		4
.L_2:
        /*0010*/ 	.word	index@(triton_poi_fused_clone_view_0)
        /*0014*/ 	.word	0x00000000


	//----- nvinfo : EIATTR_FRAME_SIZE
	.align		4
.L_3:
        /*0018*/ 	.byte	0x04, 0x11
        /*001a*/ 	.short	(.L_5 - .L_4)
	.align		4
.L_4:
        /*001c*/ 	.word	index@(triton_poi_fused_clone_view_0)
        /*0020*/ 	.word	0x00000000


	//----- nvinfo : EIATTR_MIN_STACK_SIZE
	.align		4
.L_5:
        /*0024*/ 	.byte	0x04, 0x12
        /*0026*/ 	.short	(.L_7 - .L_6)
	.align		4
.L_6:
        /*0028*/ 	.word	index@(triton_poi_fused_clone_view_0)
        /*002c*/ 	.word	0x00000000
.L_7:


//--------------------- .nv.info.triton_poi_fused_clone_view_0 --------------------------
	.section	.nv.info.triton_poi_fused_clone_view_0,"",@"SHT_CUDA_INFO"
	.sectionflags	@""
	.align	4


	//----- nvinfo : EIATTR_CUDA_API_VERSION
	.align		4
        /*0000*/ 	.byte	0x04, 0x37
        /*0002*/ 	.short	(.L_9 - .L_8)
.L_8:
        /*0004*/ 	.word	0x0000007c


	//----- nvinfo : EIATTR_KPARAM_INFO
	.align		4
.L_9:
        /*0008*/ 	.byte	0x04, 0x17
        /*000a*/ 	.short	(.L_11 - .L_10)
.L_10:
        /*000c*/ 	.word	0x00000000
        /*0010*/ 	.short	0x0004
        /*0012*/ 	.short	0x001c
        /*0014*/ 	.byte	0x00, 0xf0, 0x11, 0x00


	//----- nvinfo : EIATTR_KPARAM_INFO
	.align		4
.L_11:
        /*0018*/ 	.byte	0x04, 0x17
        /*001a*/ 	.short	(.L_13 - .L_12)
.L_12:
        /*001c*/ 	.word	0x00000000
        /*0020*/ 	.short	0x0003
        /*0022*/ 	.short	0x0018
        /*0024*/ 	.byte	0x00, 0xf0, 0x11, 0x00


	//----- nvinfo : EIATTR_KPARAM_INFO
	.align		4
.L_13:
        /*0028*/ 	.byte	0x04, 0x17
        /*002a*/ 	.short	(.L_15 - .L_14)
.L_14:
        /*002c*/ 	.word	0x00000000
        /*0030*/ 	.short	0x0002
        /*0032*/ 	.short	0x0010
        /*0034*/ 	.byte	0x00, 0xf4, 0x21, 0x00


	//----- nvinfo : EIATTR_KPARAM_INFO
	.align		4
.L_15:
        /*0038*/ 	.byte	0x04, 0x17
        /*003a*/ 	.short	(.L_17 - .L_16)
.L_16:
        /*003c*/ 	.word	0x00000000
        /*0040*/ 	.short	0x0001
        /*0042*/ 	.short	0x0008
        /*0044*/ 	.byte	0x00, 0xf4, 0x21, 0x00


	//----- nvinfo : EIATTR_KPARAM_INFO
	.align		4
.L_17:
        /*0048*/ 	.byte	0x04, 0x17
        /*004a*/ 	.short	(.L_19 - .L_18)
.L_18:
        /*004c*/ 	.word	0x00000000
        /*0050*/ 	.short	0x0000
        /*0052*/ 	.short	0x0000
        /*0054*/ 	.byte	0x00, 0xf4, 0x21, 0x00


	//----- nvinfo : EIATTR_SPARSE_MMA_MASK
	.align		4
.L_19:
        /*0058*/ 	.byte	0x03, 0x50
        /*005a*/ 	.short	0x0000


	//----- nvinfo : EIATTR_MAXREG_COUNT
	.align		4
        /*005c*/ 	.byte	0x03, 0x1b
        /*005e*/ 	.short	0x00ff


	//----- nvinfo : EIATTR_EXIT_INSTR_OFFSETS
	.align		4
        /*0060*/ 	.byte	0x04, 0x1c
        /*0062*/ 	.short	(.L_21 - .L_20)


	//   ....[0]....
.L_20:
        /*0064*/ 	.word	0x00000a30


	//   ....[1]....
        /*0068*/ 	.word	0x00000ab0


	//----- nvinfo : EIATTR_REQNTID
	.align		4
.L_21:
        /*006c*/ 	.byte	0x04, 0x10
        /*006e*/ 	.short	(.L_23 - .L_22)
.L_22:
        /*0070*/ 	.word	0x00000100
        /*0074*/ 	.word	0x00000001
        /*0078*/ 	.word	0x00000001


	//----- nvinfo : EIATTR_CBANK_PARAM_SIZE
	.align		4
.L_23:
        /*007c*/ 	.byte	0x03, 0x19
        /*007e*/ 	.short	0x0020


	//----- nvinfo : EIATTR_PARAM_CBANK
	.align		4
        /*0080*/ 	.byte	0x04, 0x0a
        /*0082*/ 	.short	(.L_25 - .L_24)
	.align		4
.L_24:
        /*0084*/ 	.word	index@(.nv.constant0.triton_poi_fused_clone_view_0)
        /*0088*/ 	.short	0x0210
        /*008a*/ 	.short	0x0020


	//----- nvinfo : EIATTR_SW_WAR
	.align		4
.L_25:
        /*008c*/ 	.byte	0x04, 0x36
        /*008e*/ 	.short	(.L_27 - .L_26)
.L_26:
        /*0090*/ 	.word	0x00000008
.L_27:


//--------------------- .nv.callgraph             --------------------------
	.section	.nv.callgraph,"",@"SHT_CUDA_CALLGRAPH"
	.align	4
	.sectionentsize	8
	.align		4
        /*0000*/ 	.word	0x00000000
	.align		4
        /*0004*/ 	.word	0xffffffff
	.align		4
        /*0008*/ 	.word	0x00000000
	.align		4
        /*000c*/ 	.word	0xfffffffe
	.align		4
        /*0010*/ 	.word	0x00000000
	.align		4
        /*0014*/ 	.word	0xfffffffd
	.align		4
        /*0018*/ 	.word	0x00000000
	.align		4
        /*001c*/ 	.word	0xfffffffc


//--------------------- .text.triton_poi_fused_clone_view_0 --------------------------
	.section	.text.triton_poi_fused_clone_view_0,"ax",@progbits
	.sectionflags	@"SHF_BARRIERS=1"
	.align	128
        .global         triton_poi_fused_clone_view_0
        .type           triton_poi_fused_clone_view_0,@function
        .size           triton_poi_fused_clone_view_0,(.L_x_1 - triton_poi_fused_clone_view_0)
        .other          triton_poi_fused_clone_view_0,@"STO_CUDA_ENTRY STV_DEFAULT"
triton_poi_fused_clone_view_0:
.text.triton_poi_fused_clone_view_0:
[----:B------:R-:W0:Y:S01]  /*0000*/  LDC R1, c[0x0][0x28] ;  /* 0x00000a00ff017b82 */ /* 0x000e220000000800 */
[----:B------:R-:W1:Y:S07]  /*0010*/  S2R R0, SR_CTAID.Y ;  /* 0x0000000000007919 */ /* 0x000e6e0000002600 */
[----:B------:R-:W2:Y:S01]  /*0020*/  LDC.64 R20, c[0x0][0x218] ;  /* 0x00008600ff147b82 */ /* 0x000ea20000000a00 */
[----:B------:R-:W-:Y:S01]  /*0030*/  IMAD.MOV.U32 R29, RZ, RZ, RZ ;  /* 0x000000ffff1d7224 */ /* 0x000fe200078e00ff */
[----:B------:R-:W-:Y:S01]  /*0040*/  CS2R R12, SRZ ;  /* 0x00000000000c7805 */ /* 0x000fe2000001ff00 */
[----:B------:R-:W3:Y:S01]  /*0050*/  S2R R18, SR_TID.X ;  /* 0x0000000000127919 */ /* 0x000ee20000002100 */
[----:B------:R-:W-:Y:S01]  /*0060*/  CS2R R14, SRZ ;  /* 0x00000000000e7805 */ /* 0x000fe2000001ff00 */
[----:B------:R-:W-:Y:S01]  /*0070*/  ULDC.64 UR6, c[0x0][0x208] ;  /* 0x0000820000067ab9 */ /* 0x000fe20000000a00 */
[----:B------:R-:W-:Y:S01]  /*0080*/  ULDC.64 UR4, c[0x0][0x220] ;  /* 0x0000880000047ab9 */ /* 0x000fe20000000a00 */
[----:B------:R-:W4:Y:S01]  /*0090*/  S2R R19, SR_CTAID.X ;  /* 0x0000000000137919 */ /* 0x000f220000002500 */
[----:B------:R-:W5:Y:S01]  /*00a0*/  LDC.64 R2, c[0x0][0x220] ;  /* 0x00008800ff027b82 */ /* 0x000f620000000a00 */
[----:B-1----:R-:W-:Y:S01]  /*00b0*/  IMAD.SHL.U32 R7, R0, 0x40, RZ ;  /* 0x0000004000077824 */ /* 0x002fe200078e00ff */
[----:B------:R-:W-:Y:S01]  /*00c0*/  SHF.R.S32.HI R5, RZ, 0x19, R0 ;  /* 0x00000019ff057819 */ /* 0x000fe20000011400 */
[----:B---3--:R-:W-:-:S03]  /*00d0*/  IMAD.SHL.U32 R26, R18, 0x4, RZ ;  /* 0x00000004121a7824 */ /* 0x008fc600078e00ff */
[----:B------:R-:W-:Y:S02]  /*00e0*/  SGXT R5, R5, 0x1 ;  /* 0x000000010505781a */ /* 0x000fe40000000200 */
[----:B------:R-:W-:Y:S01]  /*00f0*/  SHF.R.U32.HI R4, RZ, 0x4, R18 ;  /* 0x00000004ff047819 */ /* 0x000fe20000011612 */
[----:B----4-:R-:W-:Y:S01]  /*0100*/  IMAD.SHL.U32 R19, R19, 0x40, RZ ;  /* 0x0000004013137824 */ /* 0x010fe200078e00ff */
[----:B------:R-:W-:Y:S02]  /*0110*/  LOP3.LUT R0, R7, 0x3c, R26, 0xf8, !PT ;  /* 0x0000003c07007812 */ /* 0x000fe400078ef81a */
[----:B------:R-:W-:Y:S02]  /*0120*/  SGXT.U32 R4, R4, 0x4 ;  /* 0x000000040404781a */ /* 0x000fe40000000000 */
[----:B------:R-:W-:Y:S02]  /*0130*/  LEA.HI R5, R5, R0, RZ, 0xc ;  /* 0x0000000005057211 */ /* 0x000fe400078f60ff */
[----:B------:R-:W-:-:S02]  /*0140*/  LOP3.LUT R24, R19, R4, RZ, 0xfc, !PT ;  /* 0x0000000413187212 */ /* 0x000fc400078efcff */
[----:B------:R-:W-:Y:S02]  /*0150*/  LOP3.LUT R9, R5, 0xfffff000, RZ, 0xc0, !PT ;  /* 0xfffff00005097812 */ /* 0x000fe400078ec0ff */
[----:B------:R-:W-:Y:S01]  /*0160*/  SHF.R.S32.HI R5, RZ, 0xc, R5 ;  /* 0x0000000cff057819 */ /* 0x000fe20000011405 */
[C---:B-----5:R-:W-:Y:S01]  /*0170*/  IMAD.WIDE R10, R24.reuse, 0x4, R2 ;  /* 0x00000004180a7825 */ /* 0x060fe200078e0202 */
[----:B------:R-:W-:-:S03]  /*0180*/  ISETP.GE.AND P0, PT, R24, 0x24, PT ;  /* 0x000000241800780c */ /* 0x000fc60003f06270 */
[----:B------:R-:W-:-:S04]  /*0190*/  IMAD.IADD R0, R0, 0x1, -R9 ;  /* 0x0000000100007824 */ /* 0x000fc800078e0a09 */
[----:B------:R-:W-:-:S04]  /*01a0*/  IMAD R5, R5, 0x24000, R0 ;  /* 0x0002400005057824 */ /* 0x000fc800078e0200 */
[----:B------:R-:W-:Y:S02]  /*01b0*/  IMAD R23, R24, 0x1000, R5 ;  /* 0x0000100018177824 */ /* 0x000fe400078e0205 */
[----:B------:R-:W3:Y:S02]  /*01c0*/  @!P0 LDG.E.EL R29, desc[UR6][R10.64] ;  /* 0x000000060a1d8981 */ /* 0x000ee4000c2e1900 */
[----:B--2---:R-:W-:-:S05]  /*01d0*/  IMAD.WIDE R22, R23, 0x4, R20 ;  /* 0x0000000417167825 */ /* 0x004fca00078e0214 */
[----:B------:R1:W3:Y:S01]  /*01e0*/  @!P0 LDG.E.EL.128 R12, desc[UR6][R22.64] ;  /* 0x00000006160c8981 */ /* 0x0002e2000c2e1d00 */
[----:B------:R-:W-:Y:S02]  /*01f0*/  LOP3.LUT R6, R19, 0x10, R4, 0xfe, !PT ;  /* 0x0000001013067812 */ /* 0x000fe400078efe04 */
[----:B------:R-:W-:Y:S02]  /*0200*/  LOP3.LUT R28, R19, 0x20, R4, 0xfe, !PT ;  /* 0x00000020131c7812 */ /* 0x000fe400078efe04 */
[----:B------:R-:W-:Y:S02]  /*0210*/  ISETP.GE.AND P0, PT, R6, 0x24, PT ;  /* 0x000000240600780c */ /* 0x000fe40003f06270 */
[----:B------:R-:W-:Y:S02]  /*0220*/  LOP3.LUT R16, R7, R4, RZ, 0xfc, !PT ;  /* 0x0000000407107212 */ /* 0x000fe400078efcff */
[----:B-1----:R-:W-:Y:S02]  /*0230*/  LOP3.LUT R22, R19, 0x30, R4, 0xfe, !PT ;  /* 0x0000003013167812 */ /* 0x002fe400078efe04 */
[----:B------:R-:W-:-:S02]  /*0240*/  LOP3.LUT R2, R7, 0x10, R4, 0xfe, !PT ;  /* 0x0000001007027812 */ /* 0x000fc400078efe04 */
[----:B------:R-:W-:Y:S02]  /*0250*/  LOP3.LUT R3, R7, 0x20, R4, 0xfe, !PT ;  /* 0x0000002007037812 */ /* 0x000fe400078efe04 */
[----:B------:R-:W-:Y:S01]  /*0260*/  LOP3.LUT R0, R7, 0x30, R4, 0xfe, !PT ;  /* 0x0000003007007812 */ /* 0x000fe200078efe04 */
[--C-:B------:R-:W-:Y:S01]  /*0270*/  IMAD R7, R6, 0x1000, R5.reuse ;  /* 0x0000100006077824 */ /* 0x100fe200078e0205 */
[----:B------:R-:W-:Y:S02]  /*0280*/  ISETP.GE.AND P2, PT, R22, 0x24, PT ;  /* 0x000000241600780c */ /* 0x000fe40003f46270 */
[----:B------:R-:W-:Y:S02]  /*0290*/  CS2R R8, SRZ ;  /* 0x0000000000087805 */ /* 0x000fe4000001ff00 */
[----:B------:R-:W-:Y:S02]  /*02a0*/  CS2R R10, SRZ ;  /* 0x00000000000a7805 */ /* 0x000fe4000001ff00 */
[C---:B------:R-:W-:Y:S01]  /*02b0*/  ISETP.GE.AND P1, PT, R28.reuse, 0x24, PT ;  /* 0x000000241c00780c */ /* 0x040fe20003f26270 */
[----:B------:R-:W-:-:S02]  /*02c0*/  IMAD R23, R28, 0x1000, R5 ;  /* 0x000010001c177824 */ /* 0x000fc400078e0205 */
[----:B------:R-:W-:Y:S02]  /*02d0*/  IMAD R17, R22, 0x1000, R5 ;  /* 0x0000100016117824 */ /* 0x000fe400078e0205 */
[----:B------:R-:W-:Y:S01]  /*02e0*/  IMAD.WIDE R4, R7, 0x4, R20 ;  /* 0x0000000407047825 */ /* 0x000fe200078e0214 */
[----:B------:R-:W-:-:S03]  /*02f0*/  CS2R R6, SRZ ;  /* 0x0000000000067805 */ /* 0x000fc6000001ff00 */
[--C-:B------:R-:W-:Y:S01]  /*0300*/  IMAD.WIDE R22, R23, 0x4, R20.reuse ;  /* 0x0000000417167825 */ /* 0x100fe200078e0214 */
[----:B------:R1:W2:Y:S03]  /*0310*/  @!P0 LDG.E.EL.128 R8, desc[UR6][R4.64] ;  /* 0x0000000604088981 */ /* 0x0002a6000c2e1d00 */
[----:B------:R-:W-:Y:S01]  /*0320*/  IMAD.WIDE R20, R17, 0x4, R20 ;  /* 0x0000000411147825 */ /* 0x000fe200078e0214 */
[----:B------:R-:W-:Y:S02]  /*0330*/  LOP3.LUT R17, R19, 0x3c, R26, 0xf8, !PT ;  /* 0x0000003c13117812 */ /* 0x000fe400078ef81a */
[----:B------:R-:W-:Y:S02]  /*0340*/  SHF.R.S32.HI R19, RZ, 0x1f, R19 ;  /* 0x0000001fff137819 */ /* 0x000fe40000011413 */
[----:B-1----:R-:W-:-:S06]  /*0350*/  CS2R R4, SRZ ;  /* 0x0000000000047805 */ /* 0x002fcc000001ff00 */
[----:B------:R1:W4:Y:S02]  /*0360*/  @!P1 LDG.E.EL.128 R4, desc[UR6][R22.64] ;  /* 0x0000000616049981 */ /* 0x000324000c2e1d00 */
[----:B-1----:R-:W-:Y:S02]  /*0370*/  IMAD.MOV.U32 R22, RZ, RZ, RZ ;  /* 0x000000ffff167224 */ /* 0x002fe400078e00ff */
[C---:B---3--:R-:W-:Y:S01]  /*0380*/  FADD R25, R29.reuse, R12 ;  /* 0x0000000c1d197221 */ /* 0x048fe20000000000 */
[C---:B------:R-:W-:Y:S01]  /*0390*/  FADD R27, R29.reuse, R13 ;  /* 0x0000000d1d1b7221 */ /* 0x040fe20000000000 */
[C---:B------:R-:W-:Y:S01]  /*03a0*/  FADD R28, R29.reuse, R14 ;  /* 0x0000000e1d1c7221 */ /* 0x040fe20000000000 */
[----:B------:R-:W-:Y:S01]  /*03b0*/  FADD R29, R29, R15 ;  /* 0x0000000f1d1d7221 */ /* 0x000fe20000000000 */
[----:B------:R-:W-:Y:S02]  /*03c0*/  CS2R R12, SRZ ;  /* 0x00000000000c7805 */ /* 0x000fe4000001ff00 */
[----:B------:R-:W-:-:S06]  /*03d0*/  CS2R R14, SRZ ;  /* 0x00000000000e7805 */ /* 0x000fcc000001ff00 */
[----:B------:R1:W3:Y:S02]  /*03e0*/  @!P2 LDG.E.EL.128 R12, desc[UR6][R20.64] ;  /* 0x00000006140ca981 */ /* 0x0002e4000c2e1d00 */
[----:B-1----:R-:W-:-:S04]  /*03f0*/  LEA R20, P3, R24, UR4, 0x2 ;  /* 0x0000000418147c11 */ /* 0x002fc8000f8610ff */
[----:B------:R-:W-:-:S05]  /*0400*/  LEA.HI.X R21, R24, UR5, R19, 0x2, P3 ;  /* 0x0000000518157c11 */ /* 0x000fca00098f1413 */
[----:B------:R-:W2:Y:S01]  /*0410*/  @!P0 LDG.E.EL R22, desc[UR6][R20.64+0x40] ;  /* 0x0000400614168981 */ /* 0x000ea2000c2e1900 */
[----:B------:R-:W-:-:S06]  /*0420*/  IMAD.MOV.U32 R19, RZ, RZ, RZ ;  /* 0x000000ffff137224 */ /* 0x000fcc00078e00ff */
[----:B------:R-:W4:Y:S01]  /*0430*/  @!P1 LDG.E.EL R19, desc[UR6][R20.64+0x80] ;  /* 0x0000800614139981 */ /* 0x000f22000c2e1900 */
[----:B------:R-:W1:Y:S01]  /*0440*/  S2UR UR5, SR_CgaCtaId ;  /* 0x00000000000579c3 */ /* 0x000e620000008800 */
[C---:B--2---:R-:W-:Y:S01]  /*0450*/  FADD R8, R22.reuse, R8 ;  /* 0x0000000816087221 */ /* 0x044fe20000000000 */
[C---:B------:R-:W-:Y:S01]  /*0460*/  FADD R9, R22.reuse, R9 ;  /* 0x0000000916097221 */ /* 0x040fe20000000000 */
[C---:B------:R-:W-:Y:S01]  /*0470*/  FADD R10, R22.reuse, R10 ;  /* 0x0000000a160a7221 */ /* 0x040fe20000000000 */
[----:B------:R-:W-:Y:S01]  /*0480*/  FADD R22, R22, R11 ;  /* 0x0000000b16167221 */ /* 0x000fe20000000000 */
[----:B------:R-:W-:-:S06]  /*0490*/  IMAD.MOV.U32 R11, RZ, RZ, RZ ;  /* 0x000000ffff0b7224 */ /* 0x000fcc00078e00ff */
[----:B------:R2:W3:Y:S01]  /*04a0*/  @!P2 LDG.E.EL R11, desc[UR6][R20.64+0xc0] ;  /* 0x0000c006140ba981 */ /* 0x0004e2000c2e1900 */
[----:B------:R-:W-:Y:S01]  /*04b0*/  IMAD.SHL.U32 R23, R18, 0x100, RZ ;  /* 0x0000010012177824 */ /* 0x000fe200078e00ff */
[----:B------:R-:W-:Y:S01]  /*04c0*/  UMOV UR4, 0x400 ;  /* 0x0000040000047882 */ /* 0x000fe20000000000 */
[----:B------:R-:W-:Y:S01]  /*04d0*/  SHF.R.U32.HI R24, RZ, 0x4, R18 ;  /* 0x00000004ff187819 */ /* 0x000fe20000011612 */
[----:B-1----:R-:W-:Y:S02]  /*04e0*/  UPRMT UR4, UR5, 0x654, UR4 ;  /* 0x0000065405047896 */ /* 0x002fe40008000004 */
[----:B------:R-:W-:Y:S02]  /*04f0*/  LOP3.LUT R23, R23, 0xf00, RZ, 0xc0, !PT ;  /* 0x00000f0017177812 */ /* 0x000fe400078ec0ff */
[----:B------:R-:W-:Y:S01]  /*0500*/  SGXT.U32 R24, R24, 0x4 ;  /* 0x000000041818781a */ /* 0x000fe20000000000 */
[C---:B----4-:R-:W-:Y:S01]  /*0510*/  FADD R4, R19.reuse, R4 ;  /* 0x0000000413047221 */ /* 0x050fe20000000000 */
[C---:B------:R-:W-:Y:S01]  /*0520*/  FADD R5, R19.reuse, R5 ;  /* 0x0000000513057221 */ /* 0x040fe20000000000 */
[C---:B------:R-:W-:Y:S01]  /*0530*/  FADD R6, R19.reuse, R6 ;  /* 0x0000000613067221 */ /* 0x040fe20000000000 */
[----:B------:R-:W-:Y:S01]  /*0540*/  FADD R7, R19, R7 ;  /* 0x0000000713077221 */ /* 0x000fe20000000000 */
[----:B------:R-:W-:-:S02]  /*0550*/  LOP3.LUT R24, R23, R24, RZ, 0xfc, !PT ;  /* 0x0000001817187212 */ /* 0x000fc400078efcff */
[C---:B------:R-:W-:Y:S02]  /*0560*/  LEA.HI R19, R23.reuse, UR4, RZ, 0x1c ;  /* 0x0000000417137c11 */ /* 0x040fe4000f8fe0ff */
[----:B--2---:R-:W-:-:S04]  /*0570*/  LOP3.LUT R20, R23, 0x80, RZ, 0xfc, !PT ;  /* 0x0000008017147812 */ /* 0x004fc800078efcff */
[----:B------:R-:W-:Y:S01]  /*0580*/  LEA.HI R21, R20, UR4, RZ, 0x1c ;  /* 0x0000000414157c11 */ /* 0x000fe2000f8fe0ff */
[----:B------:R-:W-:Y:S01]  /*0590*/  IMAD R19, R24, 0x4, R19 ;  /* 0x0000000418137824 */ /* 0x000fe200078e0213 */
[----:B------:R-:W-:Y:S01]  /*05a0*/  BAR.SYNC.DEFER_BLOCKING 0x0 ;  /* 0x0000000000007b1d */ /* 0x000fe20000010000 */
[----:B------:R-:W-:-:S05]  /*05b0*/  IMAD.SHL.U32 R20, R18, 0x4, RZ ;  /* 0x0000000412147824 */ /* 0x000fca00078e00ff */
[----:B------:R-:W-:Y:S01]  /*05c0*/  LOP3.LUT R20, R20, 0x3fc, RZ, 0xc0, !PT ;  /* 0x000003fc14147812 */ /* 0x000fe200078ec0ff */
[----:B------:R1:W-:Y:S01]  /*05d0*/  STS [R19], R25 ;  /* 0x0000001913007388 */ /* 0x0003e20000000800 */
[----:B------:R-:W-:-:S04]  /*05e0*/  SHF.R.U32.HI R18, RZ, 0x2, R18 ;  /* 0x00000002ff127819 */ /* 0x000fc80000011612 */
[----:B------:R-:W-:Y:S02]  /*05f0*/  LOP3.LUT R18, R18, 0x3c, RZ, 0xc0, !PT ;  /* 0x0000003c12127812 */ /* 0x000fe400078ec0ff */
[----:B------:R-:W-:Y:S01]  /*0600*/  ISETP.GE.AND P0, PT, R17, 0x24, PT ;  /* 0x000000241100780c */ /* 0x000fe20003f06270 */
[----:B-1----:R-:W-:Y:S02]  /*0610*/  IMAD R25, R3, 0x24, R17 ;  /* 0x0000002403197824 */ /* 0x002fe400078e0211 */
[C---:B---3--:R-:W-:Y:S01]  /*0620*/  FADD R12, R11.reuse, R12 ;  /* 0x0000000c0b0c7221 */ /* 0x048fe20000000000 */
[C---:B------:R-:W-:Y:S01]  /*0630*/  FADD R13, R11.reuse, R13 ;  /* 0x0000000d0b0d7221 */ /* 0x040fe20000000000 */
[C---:B------:R-:W-:Y:S01]  /*0640*/  FADD R14, R11.reuse, R14 ;  /* 0x0000000e0b0e7221 */ /* 0x040fe20000000000 */
[----:B------:R-:W-:Y:S01]  /*0650*/  FADD R15, R11, R15 ;  /* 0x0000000f0b0f7221 */ /* 0x000fe20000000000 */
[C---:B------:R-:W-:Y:S02]  /*0660*/  LOP3.LUT R11, R23.reuse, 0x40, RZ, 0xfc, !PT ;  /* 0x00000040170b7812 */ /* 0x040fe400078efcff */
[----:B------:R-:W-:-:S02]  /*0670*/  LOP3.LUT R23, R23, 0xc0, RZ, 0xfc, !PT ;  /* 0x000000c017177812 */ /* 0x000fc400078efcff */
[----:B------:R-:W-:Y:S02]  /*0680*/  LEA.HI R11, R11, UR4, RZ, 0x1c ;  /* 0x000000040b0b7c11 */ /* 0x000fe4000f8fe0ff */
[----:B------:R-:W-:-:S03]  /*0690*/  LEA.HI R23, R23, UR4, RZ, 0x1c ;  /* 0x0000000417177c11 */ /* 0x000fc6000f8fe0ff */
[C---:B------:R-:W-:Y:S02]  /*06a0*/  IMAD R26, R24.reuse, 0x4, R11 ;  /* 0x00000004181a7824 */ /* 0x040fe400078e020b */
[C---:B------:R-:W-:Y:S02]  /*06b0*/  IMAD R11, R24.reuse, 0x4, R21 ;  /* 0x00000004180b7824 */ /* 0x040fe400078e0215 */
[----:B------:R-:W-:Y:S01]  /*06c0*/  IMAD R24, R24, 0x4, R23 ;  /* 0x0000000418187824 */ /* 0x000fe200078e0217 */
[----:B------:R-:W-:Y:S04]  /*06d0*/  STS [R26+0x100], R27 ;  /* 0x0001001b1a007388 */ /* 0x000fe80000000800 */
[----:B------:R-:W-:Y:S04]  /*06e0*/  STS [R11+0x200], R28 ;  /* 0x0002001c0b007388 */ /* 0x000fe80000000800 */
[----:B------:R-:W-:Y:S04]  /*06f0*/  STS [R24+0x300], R29 ;  /* 0x0003001d18007388 */ /* 0x000fe80000000800 */
[----:B------:R1:W-:Y:S04]  /*0700*/  STS [R19+0x40], R8 ;  /* 0x0000400813007388 */ /* 0x0003e80000000800 */
[----:B------:R-:W-:Y:S04]  /*0710*/  STS [R26+0x140], R9 ;  /* 0x000140091a007388 */ /* 0x000fe80000000800 */
[----:B------:R-:W-:Y:S04]  /*0720*/  STS [R11+0x240], R10 ;  /* 0x0002400a0b007388 */ /* 0x000fe80000000800 */
[----:B------:R-:W-:Y:S04]  /*0730*/  STS [R24+0x340], R22 ;  /* 0x0003401618007388 */ /* 0x000fe80000000800 */
[----:B------:R-:W-:Y:S04]  /*0740*/  STS [R19+0x80], R4 ;  /* 0x0000800413007388 */ /* 0x000fe80000000800 */
[----:B------:R2:W-:Y:S04]  /*0750*/  STS [R26+0x180], R5 ;  /* 0x000180051a007388 */ /* 0x0005e80000000800 */
[----:B------:R-:W-:Y:S04]  /*0760*/  STS [R11+0x280], R6 ;  /* 0x000280060b007388 */ /* 0x000fe80000000800 */
[----:B------:R3:W-:Y:S04]  /*0770*/  STS [R24+0x380], R7 ;  /* 0x0003800718007388 */ /* 0x0007e80000000800 */
[----:B------:R4:W-:Y:S04]  /*0780*/  STS [R19+0xc0], R12 ;  /* 0x0000c00c13007388 */ /* 0x0009e80000000800 */
[----:B------:R-:W-:Y:S04]  /*0790*/  STS [R26+0x1c0], R13 ;  /* 0x0001c00d1a007388 */ /* 0x000fe80000000800 */
[----:B------:R-:W-:Y:S04]  /*07a0*/  STS [R11+0x2c0], R14 ;  /* 0x0002c00e0b007388 */ /* 0x000fe80000000800 */
[----:B------:R-:W-:Y:S01]  /*07b0*/  STS [R24+0x3c0], R15 ;  /* 0x0003c00f18007388 */ /* 0x000fe20000000800 */
[----:B------:R-:W-:-:S02]  /*07c0*/  LOP3.LUT R21, R20, 0x400, RZ, 0xfc, !PT ;  /* 0x0000040014157812 */ /* 0x000fc400078efcff */
[----:B-1----:R-:W-:Y:S02]  /*07d0*/  LOP3.LUT R8, R20, 0x800, RZ, 0xfc, !PT ;  /* 0x0000080014087812 */ /* 0x002fe400078efcff */
[----:B------:R-:W-:Y:S02]  /*07e0*/  SHF.R.U32.HI R21, RZ, 0x4, R21 ;  /* 0x00000004ff157819 */ /* 0x000fe40000011615 */
[----:B------:R-:W-:Y:S02]  /*07f0*/  SHF.R.U32.HI R8, RZ, 0x4, R8 ;  /* 0x00000004ff087819 */ /* 0x000fe40000011608 */
[----:B------:R-:W-:Y:S02]  /*0800*/  LOP3.LUT R21, R21, 0x7c, RZ, 0xc0, !PT ;  /* 0x0000007c15157812 */ /* 0x000fe400078ec0ff */
[----:B------:R-:W-:Y:S01]  /*0810*/  LOP3.LUT R8, R8, 0xbc, RZ, 0xc0, !PT ;  /* 0x000000bc08087812 */ /* 0x000fe200078ec0ff */
[----:B--2---:R-:W-:Y:S02]  /*0820*/  VIADD R5, R18, UR4 ;  /* 0x0000000412057c36 */ /* 0x004fe40008000000 */
[----:B---3--:R-:W-:Y:S01]  /*0830*/  VIADD R7, R21, UR4 ;  /* 0x0000000415077c36 */ /* 0x008fe20008000000 */
[----:B----4-:R-:W1:Y:S01]  /*0840*/  LDC.64 R18, c[0x0][0x210] ;  /* 0x00008400ff127b82 */ /* 0x010e620000000a00 */
[----:B------:R-:W-:-:S02]  /*0850*/  VIADD R9, R8, UR4 ;  /* 0x0000000408097c36 */ /* 0x000fc40008000000 */
[----:B------:R-:W-:-:S05]  /*0860*/  IMAD R21, R20, 0x4, R5 ;  /* 0x0000000414157824 */ /* 0x000fca00078e0205 */
[----:B------:R-:W-:Y:S01]  /*0870*/  BAR.SYNC.DEFER_BLOCKING 0x0 ;  /* 0x0000000000007b1d */ /* 0x000fe20000010000 */
[C---:B------:R-:W-:Y:S02]  /*0880*/  IMAD R22, R20.reuse, 0x4, R7 ;  /* 0x0000000414167824 */ /* 0x040fe400078e0207 */
[----:B------:R-:W-:-:S03]  /*0890*/  IMAD R27, R20, 0x4, R9 ;  /* 0x00000004141b7824 */ /* 0x000fc600078e0209 */
[----:B------:R-:W-:Y:S04]  /*08a0*/  LDS R4, [R21] ;  /* 0x0000000015047984 */ /* 0x000fe80000000800 */
[----:B------:R-:W-:Y:S04]  /*08b0*/  LDS R5, [R21+0x4] ;  /* 0x0000040015057984 */ /* 0x000fe80000000800 */
[----:B------:R-:W-:Y:S04]  /*08c0*/  LDS R6, [R21+0x8] ;  /* 0x0000080015067984 */ /* 0x000fe80000000800 */
[----:B------:R2:W3:Y:S04]  /*08d0*/  LDS R7, [R21+0xc] ;  /* 0x00000c0015077984 */ /* 0x0004e80000000800 */
[----:B------:R-:W-:Y:S04]  /*08e0*/  LDS R8, [R22+0x1000] ;  /* 0x0010000016087984 */ /* 0x000fe80000000800 */
[----:B------:R-:W-:Y:S04]  /*08f0*/  LDS R9, [R22+0x1004] ;  /* 0x0010040016097984 */ /* 0x000fe80000000800 */
[----:B------:R-:W-:Y:S04]  /*0900*/  LDS R10, [R22+0x1008] ;  /* 0x00100800160a7984 */ /* 0x000fe80000000800 */
[----:B------:R4:W5:Y:S04]  /*0910*/  LDS R11, [R22+0x100c] ;  /* 0x00100c00160b7984 */ /* 0x0009680000000800 */
[----:B------:R-:W-:Y:S04]  /*0920*/  LDS R12, [R27+0x2000] ;  /* 0x002000001b0c7984 */ /* 0x000fe80000000800 */
[----:B------:R-:W-:Y:S04]  /*0930*/  LDS R13, [R27+0x2004] ;  /* 0x002004001b0d7984 */ /* 0x000fe80000000800 */
[----:B------:R-:W-:Y:S04]  /*0940*/  LDS R14, [R27+0x2008] ;  /* 0x002008001b0e7984 */ /* 0x000fe80000000800 */
[----:B------:R-:W5:Y:S01]  /*0950*/  LDS R15, [R27+0x200c] ;  /* 0x00200c001b0f7984 */ /* 0x000f620000000800 */
[----:B------:R-:W-:Y:S01]  /*0960*/  LOP3.LUT R23, R20, 0xc00, RZ, 0xfc, !PT ;  /* 0x00000c0014177812 */ /* 0x000fe200078efcff */
[----:B--2---:R-:W-:-:S03]  /*0970*/  IMAD R21, R16, 0x24, R17 ;  /* 0x0000002410157824 */ /* 0x004fc600078e0211 */
[----:B------:R-:W-:-:S04]  /*0980*/  SHF.R.U32.HI R23, RZ, 0x4, R23 ;  /* 0x00000004ff177819 */ /* 0x000fc80000011617 */
[----:B------:R-:W-:Y:S01]  /*0990*/  LOP3.LUT R16, R23, 0xfc, RZ, 0xc0, !PT ;  /* 0x000000fc17107812 */ /* 0x000fe200078ec0ff */
[----:B------:R-:W-:Y:S02]  /*09a0*/  IMAD R23, R2, 0x24, R17 ;  /* 0x0000002402177824 */ /* 0x000fe400078e0211 */
[----:B-1----:R-:W-:-:S04]  /*09b0*/  IMAD.WIDE R2, R21, 0x4, R18 ;  /* 0x0000000415027825 */ /* 0x002fc800078e0212 */
[--C-:B----4-:R-:W-:Y:S01]  /*09c0*/  IMAD.WIDE R22, R23, 0x4, R18.reuse ;  /* 0x0000000417167825 */ /* 0x110fe200078e0212 */
[----:B---3--:R1:W-:Y:S03]  /*09d0*/  @!P0 STG.E.128 desc[UR6][R2.64], R4 ;  /* 0x0000000402008986 */ /* 0x0083e6000c101d06 */
[----:B------:R-:W-:-:S04]  /*09e0*/  IMAD.WIDE R24, R25, 0x4, R18 ;  /* 0x0000000419187825 */ /* 0x000fc800078e0212 */
[----:B------:R-:W-:Y:S01]  /*09f0*/  VIADD R21, R16, UR4 ;  /* 0x0000000410157c36 */ /* 0x000fe20008000000 */
[----:B-----5:R1:W-:Y:S03]  /*0a00*/  @!P0 STG.E.128 desc[UR6][R22.64], R8 ;  /* 0x0000000816008986 */ /* 0x0203e6000c101d06 */
[----:B------:R-:W-:Y:S01]  /*0a10*/  IMAD R21, R20, 0x4, R21 ;  /* 0x0000000414157824 */ /* 0x000fe200078e0215 */
[----:B0-----:R1:W-:Y:S01]  /*0a20*/  @!P0 STG.E.128 desc[UR6][R24.64], R12 ;  /* 0x0000000c18008986 */ /* 0x0013e2000c101d06 */
[----:B------:R-:W-:Y:S05]  /*0a30*/  @P0 EXIT ;  /* 0x000000000000094d */ /* 0x000fea0003800000 */
[----:B-1----:R-:W-:Y:S01]  /*0a40*/  LDS R4, [R21+0x3000] ;  /* 0x0030000015047984 */ /* 0x002fe20000000800 */
[----:B------:R-:W-:-:S03]  /*0a50*/  IMAD R17, R0, 0x24, R17 ;  /* 0x0000002400117824 */ /* 0x000fc600078e0211 */
[----:B------:R-:W-:Y:S01]  /*0a60*/  LDS R5, [R21+0x3004] ;  /* 0x0030040015057984 */ /* 0x000fe20000000800 */
[----:B------:R-:W-:-:S03]  /*0a70*/  IMAD.WIDE R18, R17, 0x4, R18 ;  /* 0x0000000411127825 */ /* 0x000fc600078e0212 */
[----:B------:R-:W-:Y:S04]  /*0a80*/  LDS R6, [R21+0x3008] ;  /* 0x0030080015067984 */ /* 0x000fe80000000800 */
[----:B------:R-:W0:Y:S04]  /*0a90*/  LDS R7, [R21+0x300c] ;  /* 0x00300c0015077984 */ /* 0x000e280000000800 */
[----:B0-----:R-:W-:Y:S01]  /*0aa0*/  STG.E.128 desc[UR6][R18.64], R4 ;  /* 0x0000000412007986 */ /* 0x001fe2000c101d06 */
[----:B------:R-:W-:Y:S05]  /*0ab0*/  EXIT ;  /* 0x000000000000794d */ /* 0x000fea0003800000 */
.L_x_0:
[----:B------:R-:W-:-:S00]  /*0ac0*/  BRA `(.L_x_0) ;  /* 0xfffffffc00fc7947 */ /* 0x000fc0000383ffff */
[----:B------:R-:W-:-:S00]  /*0ad0*/  NOP ;  /* 0x0000000000007918 */ /* 0x000fc00000000000 */
        /* <DEDUP_REMOVED lines=10> */
.L_x_1:


//--------------------- .nv.shared.triton_poi_fused_clone_view_0 --------------------------
	.section	.nv.shared.triton_poi_fused_clone_view_0,"aw",@nobits
	.sectionflags	@""
	.align	16
	.zero		1024


//--------------------- .nv.constant0.triton_poi_fused_clone_view_0 --------------------------
	.section	.nv.constant0.triton_poi_fused_clone_view_0,"a",@progbits
	.sectionflags	@""
	.align	4
.nv.constant0.triton_poi_fused_clone_view_0:
	.zero		560
